	.headerflags	@"EF_CUDA_TEXMODE_UNIFIED EF_CUDA_64BIT_ADDRESS EF_CUDA_ACCELERATORS EF_CUDA_SM90 EF_CUDA_VIRTUAL_SM(EF_CUDA_SM90)"
	.elftype	@"ET_EXEC"


//--------------------- .nv.info                  --------------------------
	.section	.nv.info,"",@"SHT_CUDA_INFO"
	.align	4


	//----- nvinfo : EIATTR_REGCOUNT
	.align		4
        /*0000*/ 	.byte	0x04, 0x2f
        /*0002*/ 	.short	(.L_3 - .L_2)
	.align		4
.L_2:
        /*0004*/ 	.word	index@(triton_poi_fused__native_batch_norm_legit_no_training_add_relu_17)
        /*0008*/ 	.word	0x00000028


	//----- nvinfo : EIATTR_MIN_STACK_SIZE
	.align		4
.L_3:
        /*000c*/ 	.byte	0x04, 0x12
        /*000e*/ 	.short	(.L_5 - .L_4)
	.align		4
.L_4:
        /*0010*/ 	.word	index@(triton_poi_fused__native_batch_norm_legit_no_training_add_relu_17)
        /*0014*/ 	.word	0x00000000


	//----- nvinfo : EIATTR_FRAME_SIZE
	.align		4
.L_5:
        /*0018*/ 	.byte	0x04, 0x11
        /*001a*/ 	.short	(.L_7 - .L_6)
	.align		4
.L_6:
        /*001c*/ 	.word	index@(triton_poi_fused__native_batch_norm_legit_no_training_add_relu_17)
        /*0020*/ 	.word	0x00000000


	//----- nvinfo : EIATTR_MIN_STACK_SIZE
	.align		4
.L_7:
        /*0024*/ 	.byte	0x04, 0x12
        /*0026*/ 	.short	(.L_9 - .L_8)
	.align		4
.L_8:
        /*0028*/ 	.word	index@(triton_poi_fused__native_batch_norm_legit_no_training_add_relu_17)
        /*002c*/ 	.word	0x00000000
.L_9:


//--------------------- .nv.info.triton_poi_fused__native_batch_norm_legit_no_training_add_relu_17 --------------------------
	.section	.nv.info.triton_poi_fused__native_batch_norm_legit_no_training_add_relu_17,"",@"SHT_CUDA_INFO"
	.sectionflags	@""
	.align	4


	//----- nvinfo : EIATTR_CUDA_API_VERSION
	.align		4
        /*0000*/ 	.byte	0x04, 0x37
        /*0002*/ 	.short	(.L_11 - .L_10)
.L_10:
        /*0004*/ 	.word	0x0000007c


	//----- nvinfo : EIATTR_KPARAM_INFO
	.align		4
.L_11:
        /*0008*/ 	.byte	0x04, 0x17
        /*000a*/ 	.short	(.L_13 - .L_12)
.L_12:
        /*000c*/ 	.word	0x00000000
        /*0010*/ 	.short	0x0008
        /*0012*/ 	.short	0x003c
        /*0014*/ 	.byte	0x00, 0xf0, 0x11, 0x00


	//----- nvinfo : EIATTR_KPARAM_INFO
	.align		4
.L_13:
        /*0018*/ 	.byte	0x04, 0x17
        /*001a*/ 	.short	(.L_15 - .L_14)
.L_14:
        /*001c*/ 	.word	0x00000000
        /*0020*/ 	.short	0x0007
        /*0022*/ 	.short	0x0038
        /*0024*/ 	.byte	0x00, 0xf0, 0x11, 0x00


	//----- nvinfo : EIATTR_KPARAM_INFO
	.align		4
.L_15:
        /*0028*/ 	.byte	0x04, 0x17
        /*002a*/ 	.short	(.L_17 - .L_16)
.L_16:
        /*002c*/ 	.word	0x00000000
        /*0030*/ 	.short	0x0006
        /*0032*/ 	.short	0x0030
        /*0034*/ 	.byte	0x00, 0xf4, 0x21, 0x00


	//----- nvinfo : EIATTR_KPARAM_INFO
	.align		4
.L_17:
        /*0038*/ 	.byte	0x04, 0x17
        /*003a*/ 	.short	(.L_19 - .L_18)
.L_18:
        /*003c*/ 	.word	0x00000000
        /*0040*/ 	.short	0x0005
        /*0042*/ 	.short	0x0028
        /*0044*/ 	.byte	0x00, 0xf4, 0x21, 0x00


	//----- nvinfo : EIATTR_KPARAM_INFO
	.align		4
.L_19:
        /*0048*/ 	.byte	0x04, 0x17
        /*004a*/ 	.short	(.L_21 - .L_20)
.L_20:
        /*004c*/ 	.word	0x00000000
        /*0050*/ 	.short	0x0004
        /*0052*/ 	.short	0x0020
        /*0054*/ 	.byte	0x00, 0xf4, 0x21, 0x00


	//----- nvinfo : EIATTR_KPARAM_INFO
	.align		4
.L_21:
        /*0058*/ 	.byte	0x04, 0x17
        /*005a*/ 	.short	(.L_23 - .L_22)
.L_22:
        /*005c*/ 	.word	0x00000000
        /*0060*/ 	.short	0x0003
        /*0062*/ 	.short	0x0018
        /*0064*/ 	.byte	0x00, 0xf4, 0x21, 0x00


	//----- nvinfo : EIATTR_KPARAM_INFO
	.align		4
.L_23:
        /*0068*/ 	.byte	0x04, 0x17
        /*006a*/ 	.short	(.L_25 - .L_24)
.L_24:
        /*006c*/ 	.word	0x00000000
        /*0070*/ 	.short	0x0002
        /*0072*/ 	.short	0x0010
        /*0074*/ 	.byte	0x00, 0xf4, 0x21, 0x00


	//----- nvinfo : EIATTR_KPARAM_INFO
	.align		4
.L_25:
        /*0078*/ 	.byte	0x04, 0x17
        /*007a*/ 	.short	(.L_27 - .L_26)
.L_26:
        /*007c*/ 	.word	0x00000000
        /*0080*/ 	.short	0x0001
        /*0082*/ 	.short	0x0008
        /*0084*/ 	.byte	0x00, 0xf4, 0x21, 0x00


	//----- nvinfo : EIATTR_KPARAM_INFO
	.align		4
.L_27:
        /*0088*/ 	.byte	0x04, 0x17
        /*008a*/ 	.short	(.L_29 - .L_28)
.L_28:
        /*008c*/ 	.word	0x00000000
        /*0090*/ 	.short	0x0000
        /*0092*/ 	.short	0x0000
        /*0094*/ 	.byte	0x00, 0xf4, 0x21, 0x00


	//----- nvinfo : EIATTR_SPARSE_MMA_MASK
	.align		4
.L_29:
        /*0098*/ 	.byte	0x03, 0x50
        /*009a*/ 	.short	0x0000


	//----- nvinfo : EIATTR_MAXREG_COUNT
	.align		4
        /*009c*/ 	.byte	0x03, 0x1b
        /*009e*/ 	.short	0x00ff


	//----- nvinfo : EIATTR_EXIT_INSTR_OFFSETS
	.align		4
        /*00a0*/ 	.byte	0x04, 0x1c
        /*00a2*/ 	.short	(.L_31 - .L_30)


	//   ....[0]....
.L_30:
        /*00a4*/ 	.word	0x00001310


	//   ....[1]....
        /*00a8*/ 	.word	0x00001360


	//----- nvinfo : EIATTR_REQNTID
	.align		4
.L_31:
        /*00ac*/ 	.byte	0x04, 0x10
        /*00ae*/ 	.short	(.L_33 - .L_32)
.L_32:
        /*00b0*/ 	.word	0x00000100
        /*00b4*/ 	.word	0x00000001
        /*00b8*/ 	.word	0x00000001


	//----- nvinfo : EIATTR_CBANK_PARAM_SIZE
	.align		4
.L_33:
        /*00bc*/ 	.byte	0x03, 0x19
        /*00be*/ 	.short	0x0040


	//----- nvinfo : EIATTR_PARAM_CBANK
	.align		4
        /*00c0*/ 	.byte	0x04, 0x0a
        /*00c2*/ 	.short	(.L_35 - .L_34)
	.align		4
.L_34:
        /*00c4*/ 	.word	index@(.nv.constant0.triton_poi_fused__native_batch_norm_legit_no_training_add_relu_17)
        /*00c8*/ 	.short	0x0210
        /*00ca*/ 	.short	0x0040


	//----- nvinfo : EIATTR_SW_WAR
	.align		4
.L_35:
        /*00cc*/ 	.byte	0x04, 0x36
        /*00ce*/ 	.short	(.L_37 - .L_36)
.L_36:
        /*00d0*/ 	.word	0x00000008
.L_37:


//--------------------- .nv.callgraph             --------------------------
	.section	.nv.callgraph,"",@"SHT_CUDA_CALLGRAPH"
	.align	4
	.sectionentsize	8
	.align		4
        /*0000*/ 	.word	0x00000000
	.align		4
        /*0004*/ 	.word	0xffffffff
	.align		4
        /*0008*/ 	.word	0x00000000
	.align		4
        /*000c*/ 	.word	0xfffffffe
	.align		4
        /*0010*/ 	.word	0x00000000
	.align		4
        /*0014*/ 	.word	0xfffffffd
	.align		4
        /*0018*/ 	.word	0x00000000
	.align		4
        /*001c*/ 	.word	0xfffffffc


//--------------------- .nv.constant4             --------------------------
	.section	.nv.constant4,"a",@progbits
	.align	8
	.align		8
.nv.constant4:
        /*0000*/ 	.dword	_$_str
	.align		8
        /*0008*/ 	.dword	_$_str_$_2


//--------------------- .text.triton_poi_fused__native_batch_norm_legit_no_training_add_relu_17 --------------------------
	.section	.text.triton_poi_fused__native_batch_norm_legit_no_training_add_relu_17,"ax",@progbits
	.sectionflags	@"SHF_BARRIERS=1"
	.align	128
        .global         triton_poi_fused__native_batch_norm_legit_no_training_add_relu_17
        .type           triton_poi_fused__native_batch_norm_legit_no_training_add_relu_17,@function
        .size           triton_poi_fused__native_batch_norm_legit_no_training_add_relu_17,(.L_x_1 - triton_poi_fused__native_batch_norm_legit_no_training_add_relu_17)
        .other          triton_poi_fused__native_batch_norm_legit_no_training_add_relu_17,@"STO_CUDA_ENTRY STV_DEFAULT"
triton_poi_fused__native_batch_norm_legit_no_training_add_relu_17:
.text.triton_poi_fused__native_batch_norm_legit_no_training_add_relu_17:
[----:B------:R-:W0:Y:S01]  /*0000*/  LDC R1, c[0x0][0x28] ;  /* 0x00000a00ff017b82 */ /* 0x000e220000000800 */
[----:B------:R-:W1:Y:S07]  /*0010*/  S2R R36, SR_CTAID.X ;  /* 0x0000000000247919 */ /* 0x000e6e0000002500 */
[----:B------:R-:W2:Y:S01]  /*0020*/  LDC.64 R8, c[0x0][0x220] ;  /* 0x00008800ff087b82 */ /* 0x000ea20000000a00 */
[----:B------:R-:W-:Y:S02]  /*0030*/  CS2R R4, SRZ ;  /* 0x0000000000047805 */ /* 0x000fe4000001ff00 */
[----:B------:R-:W-:Y:S01]  /*0040*/  CS2R R6, SRZ ;  /* 0x0000000000067805 */ /* 0x000fe2000001ff00 */
[----:B------:R-:W3:Y:S01]  /*0050*/  S2R R11, SR_TID.X ;  /* 0x00000000000b7919 */ /* 0x000ee20000002100 */
[----:B------:R-:W-:Y:S01]  /*0060*/  ULDC.64 UR6, c[0x0][0x208] ;  /* 0x0000820000067ab9 */ /* 0x000fe20000000a00 */
[----:B------:R-:W4:Y:S01]  /*0070*/  S2R R35, SR_CTAID.Y ;  /* 0x0000000000237919 */ /* 0x000f220000002600 */
[----:B------:R-:W-:Y:S01]  /*0080*/  IMAD.MOV.U32 R3, RZ, RZ, 0x3e800000 ;  /* 0x3e800000ff037424 */ /* 0x000fe200078e00ff */
[----:B------:R-:W5:Y:S08]  /*0090*/  LDC.64 R20, c[0x0][0x210] ;  /* 0x00008400ff147b82 */ /* 0x000f700000000a00 */
[----:B------:R-:W5:Y:S01]  /*00a0*/  LDC.64 R28, c[0x0][0x218] ;  /* 0x00008600ff1c7b82 */ /* 0x000f620000000a00 */
[----:B-1----:R-:W-:-:S02]  /*00b0*/  IMAD.SHL.U32 R36, R36, 0x40, RZ ;  /* 0x0000004024247824 */ /* 0x002fc400078e00ff */
[----:B---3--:R-:W-:-:S05]  /*00c0*/  IMAD.SHL.U32 R37, R11, 0x4, RZ ;  /* 0x000000040b257824 */ /* 0x008fca00078e00ff */
[----:B------:R-:W-:-:S04]  /*00d0*/  LOP3.LUT R2, R36, 0x3c, R37, 0xf8, !PT ;  /* 0x0000003c24027812 */ /* 0x000fc800078ef825 */
[C---:B------:R-:W-:Y:S01]  /*00e0*/  ISETP.GE.AND P3, PT, R2.reuse, 0x200, PT ;  /* 0x000002000200780c */ /* 0x040fe20003f66270 */
[----:B--2---:R-:W-:-:S12]  /*00f0*/  IMAD.WIDE R8, R2, 0x4, R8 ;  /* 0x0000000402087825 */ /* 0x004fd800078e0208 */
[----:B------:R1:W2:Y:S01]  /*0100*/  @!P3 LDG.E.EL.128 R4, desc[UR6][R8.64] ;  /* 0x000000060804b981 */ /* 0x0002a2000c2e1d00 */
[----:B------:R-:W-:Y:S01]  /*0110*/  SHF.R.U32.HI R34, RZ, 0x4, R11 ;  /* 0x00000004ff227819 */ /* 0x000fe2000001160b */
[----:B----4-:R-:W-:Y:S01]  /*0120*/  IMAD.SHL.U32 R35, R35, 0x40, RZ ;  /* 0x0000004023237824 */ /* 0x010fe200078e00ff */
[----:B------:R-:W-:Y:S02]  /*0130*/  CS2R R12, SRZ ;  /* 0x00000000000c7805 */ /* 0x000fe4000001ff00 */
[----:B------:R-:W-:Y:S02]  /*0140*/  CS2R R14, SRZ ;  /* 0x00000000000e7805 */ /* 0x000fe4000001ff00 */
[----:B------:R-:W-:-:S04]  /*0150*/  SGXT.U32 R34, R34, 0x4 ;  /* 0x000000042222781a */ /* 0x000fc80000000000 */
[----:B------:R-:W-:Y:S02]  /*0160*/  LOP3.LUT R23, R35, R34, RZ, 0xfc, !PT ;  /* 0x0000002223177212 */ /* 0x000fe400078efcff */
[----:B-1----:R-:W-:Y:S02]  /*0170*/  LOP3.LUT R9, R35, 0x10, R34, 0xfe, !PT ;  /* 0x0000001023097812 */ /* 0x002fe400078efe22 */
[C---:B------:R-:W-:Y:S01]  /*0180*/  ISETP.LT.AND P2, PT, R23.reuse, 0x100, !P3 ;  /* 0x000001001700780c */ /* 0x040fe20005f41270 */
[----:B------:R-:W-:Y:S01]  /*0190*/  IMAD R23, R23, 0x200, R2 ;  /* 0x0000020017177824 */ /* 0x000fe200078e0202 */
[----:B------:R-:W-:Y:S02]  /*01a0*/  LOP3.LUT R19, R35, 0x20, R34, 0xfe, !PT ;  /* 0x0000002023137812 */ /* 0x000fe400078efe22 */
[C---:B------:R-:W-:Y:S02]  /*01b0*/  ISETP.LT.AND P1, PT, R9.reuse, 0x100, !P3 ;  /* 0x000001000900780c */ /* 0x040fe40005f21270 */
[----:B------:R-:W-:Y:S01]  /*01c0*/  LEA R22, R9, R2, 0x9 ;  /* 0x0000000209167211 */ /* 0x000fe200078e48ff */
[----:B-----5:R-:W-:-:S04]  /*01d0*/  IMAD.WIDE R8, R23, 0x4, R20 ;  /* 0x0000000417087825 */ /* 0x020fc800078e0214 */
[----:B------:R-:W-:Y:S02]  /*01e0*/  IMAD R26, R19, 0x200, R2 ;  /* 0x00000200131a7824 */ /* 0x000fe400078e0202 */
[----:B0-----:R-:W-:-:S04]  /*01f0*/  IMAD.WIDE R28, R2, 0x4, R28 ;  /* 0x00000004021c7825 */ /* 0x001fc800078e021c */
[----:B--2---:R-:W-:Y:S01]  /*0200*/  FADD R10, R4, 9.9999997473787516356e-06 ;  /* 0x3727c5ac040a7421 */ /* 0x004fe20000000000 */
[----:B------:R-:W-:Y:S01]  /*0210*/  FADD R0, R5, 9.9999997473787516356e-06 ;  /* 0x3727c5ac05007421 */ /* 0x000fe20000000000 */
[----:B------:R-:W-:Y:S01]  /*0220*/  FADD R27, R6, 9.9999997473787516356e-06 ;  /* 0x3727c5ac061b7421 */ /* 0x000fe20000000000 */
[----:B------:R-:W-:Y:S01]  /*0230*/  FADD R30, R7, 9.9999997473787516356e-06 ;  /* 0x3727c5ac071e7421 */ /* 0x000fe20000000000 */
[----:B------:R-:W-:Y:S02]  /*0240*/  CS2R R4, SRZ ;  /* 0x0000000000047805 */ /* 0x000fe4000001ff00 */
[----:B------:R-:W-:Y:S01]  /*0250*/  CS2R R6, SRZ ;  /* 0x0000000000067805 */ /* 0x000fe2000001ff00 */
[----:B------:R-:W0:Y:S05]  /*0260*/  MUFU.SQRT R10, R10 ;  /* 0x0000000a000a7308 */ /* 0x000e2a0000002000 */
[----:B------:R1:W2:Y:S03]  /*0270*/  @P2 LDG.E.EL.128 R4, desc[UR6][R8.64] ;  /* 0x0000000608042981 */ /* 0x0002a6000c2e1d00 */
[----:B------:R-:W3:Y:S01]  /*0280*/  MUFU.SQRT R0, R0 ;  /* 0x0000000000007308 */ /* 0x000ee20000002000 */
[----:B0-----:R-:W-:-:S07]  /*0290*/  FSETP.GT.AND P0, PT, R10, 8.50705917302346158658e+37, PT ;  /* 0x7e8000000a00780b */ /* 0x001fce0003f04000 */
[----:B------:R-:W0:Y:S01]  /*02a0*/  MUFU.SQRT R27, R27 ;  /* 0x0000001b001b7308 */ /* 0x000e220000002000 */
[----:B------:R-:W-:Y:S02]  /*02b0*/  FSETP.GEU.AND P6, PT, R10, 1.175494350822287508e-38, PT ;  /* 0x008000000a00780b */ /* 0x000fe40003fce000 */
[----:B------:R-:W-:Y:S02]  /*02c0*/  FSEL R16, R3, 1, P0 ;  /* 0x3f80000003107808 */ /* 0x000fe40000000000 */
[----:B---3--:R-:W-:-:S03]  /*02d0*/  FSETP.GT.AND P5, PT, R0, 8.50705917302346158658e+37, PT ;  /* 0x7e8000000000780b */ /* 0x008fc60003fa4000 */
[----:B------:R-:W3:Y:S01]  /*02e0*/  MUFU.SQRT R30, R30 ;  /* 0x0000001e001e7308 */ /* 0x000ee20000002000 */
[----:B------:R-:W-:Y:S01]  /*02f0*/  FSETP.GEU.AND P4, PT, R0, 1.175494350822287508e-38, PT ;  /* 0x008000000000780b */ /* 0x000fe20003f8e000 */
[----:B------:R-:W-:-:S04]  /*0300*/  @P0 FMUL R10, R10, 0.25 ;  /* 0x3e8000000a0a0820 */ /* 0x000fc80000400000 */
[----:B------:R-:W-:Y:S01]  /*0310*/  @!P6 FMUL R16, R16, 16777216 ;  /* 0x4b8000001010e820 */ /* 0x000fe20000400000 */
[----:B------:R-:W-:Y:S01]  /*0320*/  @!P6 FMUL R10, R10, 16777216 ;  /* 0x4b8000000a0ae820 */ /* 0x000fe20000400000 */
[----:B0-----:R-:W-:Y:S02]  /*0330*/  FSETP.GT.AND P6, PT, R27, 8.50705917302346158658e+37, PT ;  /* 0x7e8000001b00780b */ /* 0x001fe40003fc4000 */
[----:B------:R-:W-:Y:S01]  /*0340*/  FSEL R31, R3, 1, P5 ;  /* 0x3f800000031f7808 */ /* 0x000fe20002800000 */
[----:B------:R-:W-:Y:S01]  /*0350*/  @P5 FMUL R0, R0, 0.25 ;  /* 0x3e80000000005820 */ /* 0x000fe20000400000 */
[----:B------:R0:W4:Y:S01]  /*0360*/  MUFU.RCP R25, R10 ;  /* 0x0000000a00197308 */ /* 0x0001220000001000 */
[----:B---3--:R-:W-:Y:S02]  /*0370*/  FSETP.GT.AND P5, PT, R30, 8.50705917302346158658e+37, PT ;  /* 0x7e8000001e00780b */ /* 0x008fe40003fa4000 */
[----:B------:R-:W-:Y:S01]  /*0380*/  @!P4 FMUL R0, R0, 16777216 ;  /* 0x4b8000000000c820 */ /* 0x000fe20000400000 */
[----:B------:R-:W-:Y:S01]  /*0390*/  @!P4 FMUL R31, R31, 16777216 ;  /* 0x4b8000001f1fc820 */ /* 0x000fe20000400000 */
[----:B------:R-:W-:-:S02]  /*03a0*/  FSETP.GEU.AND P4, PT, R27, 1.175494350822287508e-38, PT ;  /* 0x008000001b00780b */ /* 0x000fc40003f8e000 */
[----:B------:R-:W-:Y:S02]  /*03b0*/  FSEL R24, R3, 1, P6 ;  /* 0x3f80000003187808 */ /* 0x000fe40003000000 */
[----:B------:R-:W-:Y:S01]  /*03c0*/  @P6 FMUL R27, R27, 0.25 ;  /* 0x3e8000001b1b6820 */ /* 0x000fe20000400000 */
[----:B------:R-:W-:Y:S01]  /*03d0*/  FSETP.GEU.AND P6, PT, R30, 1.175494350822287508e-38, PT ;  /* 0x008000001e00780b */ /* 0x000fe20003fce000 */
[----:B------:R-:W3:Y:S01]  /*03e0*/  MUFU.RCP R0, R0 ;  /* 0x0000000000007308 */ /* 0x000ee20000001000 */
[----:B------:R-:W-:Y:S01]  /*03f0*/  ISETP.LT.AND P0, PT, R19, 0x100, !P3 ;  /* 0x000001001300780c */ /* 0x000fe20005f01270 */
[----:B0-----:R-:W-:-:S04]  /*0400*/  IMAD.WIDE R10, R22, 0x4, R20 ;  /* 0x00000004160a7825 */ /* 0x001fc800078e0214 */
[----:B------:R-:W-:Y:S01]  /*0410*/  @P5 FMUL R30, R30, 0.25 ;  /* 0x3e8000001e1e5820 */ /* 0x000fe20000400000 */
[----:B----4-:R-:W-:Y:S01]  /*0420*/  FMUL R25, R25, R16 ;  /* 0x0000001019197220 */ /* 0x010fe20000400000 */
[----:B------:R-:W-:Y:S01]  /*0430*/  CS2R R18, SRZ ;  /* 0x0000000000127805 */ /* 0x000fe2000001ff00 */
[----:B-1----:R-:W-:Y:S01]  /*0440*/  IMAD.WIDE R8, R26, 0x4, R20 ;  /* 0x000000041a087825 */ /* 0x002fe200078e0214 */
[----:B------:R0:W4:Y:S03]  /*0450*/  @P1 LDG.E.EL.128 R12, desc[UR6][R10.64] ;  /* 0x000000060a0c1981 */ /* 0x000126000c2e1d00 */
[----:B------:R-:W-:Y:S01]  /*0460*/  @!P6 FMUL R30, R30, 16777216 ;  /* 0x4b8000001e1ee820 */ /* 0x000fe20000400000 */
[----:B------:R-:W-:Y:S01]  /*0470*/  CS2R R16, SRZ ;  /* 0x0000000000107805 */ /* 0x000fe2000001ff00 */
[----:B---3--:R-:W-:-:S04]  /*0480*/  FMUL R0, R0, R31 ;  /* 0x0000001f00007220 */ /* 0x008fc80000400000 */
[----:B------:R-:W1:Y:S01]  /*0490*/  MUFU.RCP R30, R30 ;  /* 0x0000001e001e7308 */ /* 0x000e620000001000 */
[----:B------:R-:W-:Y:S01]  /*04a0*/  FSEL R31, R3, 1, P5 ;  /* 0x3f800000031f7808 */ /* 0x000fe20002800000 */
[----:B------:R3:W5:Y:S01]  /*04b0*/  @P0 LDG.E.EL.128 R16, desc[UR6][R8.64] ;  /* 0x0000000608100981 */ /* 0x000762000c2e1d00 */
[----:B------:R-:W-:Y:S01]  /*04c0*/  LOP3.LUT R3, R35, 0x30, R34, 0xfe, !PT ;  /* 0x0000003023037812 */ /* 0x000fe200078efe22 */
[----:B------:R-:W-:Y:S01]  /*04d0*/  @!P4 FMUL R27, R27, 16777216 ;  /* 0x4b8000001b1bc820 */ /* 0x000fe20000400000 */
[----:B------:R-:W-:Y:S01]  /*04e0*/  @!P4 FMUL R24, R24, 16777216 ;  /* 0x4b8000001818c820 */ /* 0x000fe20000400000 */
[----:B0-----:R-:W-:Y:S02]  /*04f0*/  CS2R R10, SRZ ;  /* 0x00000000000a7805 */ /* 0x001fe4000001ff00 */
[----:B------:R-:W-:Y:S01]  /*0500*/  ISETP.LT.AND P4, PT, R3, 0x100, !P3 ;  /* 0x000001000300780c */ /* 0x000fe20005f81270 */
[----:B------:R-:W-:Y:S01]  /*0510*/  @!P6 FMUL R31, R31, 16777216 ;  /* 0x4b8000001f1fe820 */ /* 0x000fe20000400000 */
[----:B---3--:R-:W-:Y:S01]  /*0520*/  CS2R R8, SRZ ;  /* 0x0000000000087805 */ /* 0x008fe2000001ff00 */
[----:B------:R-:W-:-:S02]  /*0530*/  IMAD R32, R3, 0x200, R2 ;  /* 0x0000020003207824 */ /* 0x000fc400078e0202 */
[----:B-1----:R-:W-:Y:S01]  /*0540*/  FMUL R3, R30, R31 ;  /* 0x0000001f1e037220 */ /* 0x002fe20000400000 */
[----:B------:R-:W-:Y:S02]  /*0550*/  CS2R R30, SRZ ;  /* 0x00000000001e7805 */ /* 0x000fe4000001ff00 */
[----:B------:R0:W2:Y:S01]  /*0560*/  @!P3 LDG.E.EL.128 R8, desc[UR6][R28.64] ;  /* 0x000000061c08b981 */ /* 0x0000a2000c2e1d00 */
[----:B------:R-:W-:Y:S01]  /*0570*/  IMAD.WIDE R20, R32, 0x4, R20 ;  /* 0x0000000420147825 */ /* 0x000fe200078e0214 */
[----:B0-----:R-:W-:-:S06]  /*0580*/  CS2R R28, SRZ ;  /* 0x00000000001c7805 */ /* 0x001fcc000001ff00 */
[----:B------:R5:W3:Y:S01]  /*0590*/  @P4 LDG.E.EL.128 R28, desc[UR6][R20.64] ;  /* 0x00000006141c4981 */ /* 0x000ae2000c2e1d00 */
[----:B------:R-:W0:Y:S02]  /*05a0*/  MUFU.RCP R27, R27 ;  /* 0x0000001b001b7308 */ /* 0x000e240000001000 */
[----:B0-----:R-:W-:Y:S01]  /*05b0*/  FMUL R24, R27, R24 ;  /* 0x000000181b187220 */ /* 0x001fe20000400000 */
[C---:B--2---:R-:W-:Y:S01]  /*05c0*/  FADD R7, -R11.reuse, R7 ;  /* 0x000000070b077221 */ /* 0x044fe20000000100 */
[C---:B----4-:R-:W-:Y:S01]  /*05d0*/  FADD R15, -R11.reuse, R15 ;  /* 0x0000000f0b0f7221 */ /* 0x050fe20000000100 */
[----:B-----5:R-:W-:Y:S01]  /*05e0*/  FADD R20, -R11, R19 ;  /* 0x000000130b147221 */ /* 0x020fe20000000100 */
[C---:B------:R-:W-:Y:S01]  /*05f0*/  FADD R13, -R9.reuse, R13 ;  /* 0x0000000d090d7221 */ /* 0x040fe20000000100 */
[----:B------:R-:W-:Y:S01]  /*0600*/  FADD R12, -R8, R12 ;  /* 0x0000000c080c7221 */ /* 0x000fe20000000100 */
[C---:B------:R-:W-:Y:S01]  /*0610*/  FADD R6, -R10.reuse, R6 ;  /* 0x000000060a067221 */ /* 0x040fe20000000100 */
[C---:B------:R-:W-:Y:S01]  /*0620*/  FADD R14, -R10.reuse, R14 ;  /* 0x0000000e0a0e7221 */ /* 0x040fe20000000100 */
[----:B------:R-:W-:Y:S01]  /*0630*/  FADD R21, -R9, R17 ;  /* 0x0000001109157221 */ /* 0x000fe20000000100 */
[----:B---3--:R-:W-:Y:S01]  /*0640*/  FADD R31, -R11, R31 ;  /* 0x0000001f0b1f7221 */ /* 0x008fe20000000100 */
[----:B------:R-:W-:-:S02]  /*0650*/  FADD R11, -R10, R18 ;  /* 0x000000120a0b7221 */ /* 0x000fc40000000100 */
[----:B------:R-:W0:Y:S01]  /*0660*/  LDC.64 R18, c[0x0][0x228] ;  /* 0x00008a00ff127b82 */ /* 0x000e220000000a00 */
[----:B------:R-:W-:Y:S01]  /*0670*/  FADD R30, -R10, R30 ;  /* 0x0000001e0a1e7221 */ /* 0x000fe20000000100 */
[C---:B------:R-:W-:Y:S01]  /*0680*/  FADD R10, -R9.reuse, R5 ;  /* 0x00000005090a7221 */ /* 0x040fe20000000100 */
[----:B------:R-:W-:Y:S01]  /*0690*/  FADD R29, -R9, R29 ;  /* 0x0000001d091d7221 */ /* 0x000fe20000000100 */
[----:B------:R-:W-:Y:S01]  /*06a0*/  FMUL R27, R25, R12 ;  /* 0x0000000c191b7220 */ /* 0x000fe20000400000 */
[----:B------:R-:W-:-:S03]  /*06b0*/  FMUL R9, R0, R13 ;  /* 0x0000000d00097220 */ /* 0x000fc60000400000 */
[----:B------:R-:W1:Y:S01]  /*06c0*/  LDC.64 R12, c[0x0][0x230] ;  /* 0x00008c00ff0c7b82 */ /* 0x000e620000000a00 */
[C---:B------:R-:W-:Y:S01]  /*06d0*/  FADD R4, -R8.reuse, R4 ;  /* 0x0000000408047221 */ /* 0x040fe20000000100 */
[C---:B------:R-:W-:Y:S01]  /*06e0*/  FADD R16, -R8.reuse, R16 ;  /* 0x0000001008107221 */ /* 0x040fe20000000100 */
[----:B------:R-:W-:Y:S02]  /*06f0*/  FADD R8, -R8, R28 ;  /* 0x0000001c08087221 */ /* 0x000fe40000000100 */
[C---:B------:R-:W-:Y:S01]  /*0700*/  FMUL R33, R25.reuse, R4 ;  /* 0x0000000419217220 */ /* 0x040fe20000400000 */
[C---:B------:R-:W-:Y:S01]  /*0710*/  FMUL R28, R25.reuse, R16 ;  /* 0x00000010191c7220 */ /* 0x040fe20000400000 */
[----:B------:R-:W-:Y:S01]  /*0720*/  CS2R R16, SRZ ;  /* 0x0000000000107805 */ /* 0x000fe2000001ff00 */
[----:B------:R-:W-:Y:S01]  /*0730*/  FMUL R25, R25, R8 ;  /* 0x0000000819197220 */ /* 0x000fe20000400000 */
[----:B------:R-:W-:Y:S01]  /*0740*/  FMUL R8, R0, R10 ;  /* 0x0000000a00087220 */ /* 0x000fe20000400000 */
[----:B------:R-:W-:Y:S01]  /*0750*/  FMUL R10, R24, R6 ;  /* 0x00000006180a7220 */ /* 0x000fe20000400000 */
[----:B0-----:R-:W-:Y:S01]  /*0760*/  IMAD.WIDE R4, R2, 0x4, R18 ;  /* 0x0000000402047825 */ /* 0x001fe200078e0212 */
[----:B------:R-:W-:-:S03]  /*0770*/  CS2R R18, SRZ ;  /* 0x0000000000127805 */ /* 0x000fc6000001ff00 */
[C---:B------:R-:W-:Y:S01]  /*0780*/  FMUL R21, R0.reuse, R21 ;  /* 0x0000001500157220 */ /* 0x040fe20000400000 */
[----:B------:R-:W-:Y:S01]  /*0790*/  FMUL R29, R0, R29 ;  /* 0x0000001d001d7220 */ /* 0x000fe20000400000 */
[----:B------:R-:W-:Y:S01]  /*07a0*/  FMUL R6, R24, R11 ;  /* 0x0000000b18067220 */ /* 0x000fe20000400000 */
[C---:B------:R-:W-:Y:S01]  /*07b0*/  FMUL R7, R3.reuse, R7 ;  /* 0x0000000703077220 */ /* 0x040fe20000400000 */
[C---:B------:R-:W-:Y:S01]  /*07c0*/  FMUL R11, R3.reuse, R15 ;  /* 0x0000000f030b7220 */ /* 0x040fe20000400000 */
[----:B------:R0:W2:Y:S01]  /*07d0*/  @!P3 LDG.E.EL.128 R16, desc[UR6][R4.64] ;  /* 0x000000060410b981 */ /* 0x0000a2000c2e1d00 */
[C---:B------:R-:W-:Y:S01]  /*07e0*/  FMUL R20, R3.reuse, R20 ;  /* 0x0000001403147220 */ /* 0x040fe20000400000 */
[----:B------:R-:W-:Y:S01]  /*07f0*/  FMUL R0, R3, R31 ;  /* 0x0000001f03007220 */ /* 0x000fe20000400000 */
[----:B-1----:R-:W-:Y:S01]  /*0800*/  IMAD.WIDE R2, R2, 0x4, R12 ;  /* 0x0000000402027825 */ /* 0x002fe200078e020c */
[----:B------:R-:W-:-:S03]  /*0810*/  CS2R R12, SRZ ;  /* 0x00000000000c7805 */ /* 0x000fc6000001ff00 */
[----:B0-----:R-:W-:Y:S01]  /*0820*/  FMUL R5, R24, R14 ;  /* 0x0000000e18057220 */ /* 0x001fe20000400000 */
[----:B------:R-:W-:-:S06]  /*0830*/  CS2R R14, SRZ ;  /* 0x00000000000e7805 */ /* 0x000fcc000001ff00 */
[----:B------:R-:W2:Y:S01]  /*0840*/  @!P3 LDG.E.EL.128 R12, desc[UR6][R2.64] ;  /* 0x00000006020cb981 */ /* 0x000ea2000c2e1d00 */
[----:B------:R-:W-:Y:S01]  /*0850*/  FMUL R4, R24, R30 ;  /* 0x0000001e18047220 */ /* 0x000fe20000400000 */
[-CC-:B--2---:R-:W-:Y:S01]  /*0860*/  FFMA R0, R0, R19.reuse, R15.reuse ;  /* 0x0000001300007223 */ /* 0x184fe2000000000f */
[-CC-:B------:R-:W-:Y:S01]  /*0870*/  FFMA R3, R20, R19.reuse, R15.reuse ;  /* 0x0000001314037223 */ /* 0x180fe2000000000f */
[-CC-:B------:R-:W-:Y:S01]  /*0880*/  FFMA R2, R11, R19.reuse, R15.reuse ;  /* 0x000000130b027223 */ /* 0x180fe2000000000f */
[----:B------:R-:W-:Y:S01]  /*0890*/  FFMA R24, R7, R19, R15 ;  /* 0x0000001307187223 */ /* 0x000fe2000000000f */
[-CC-:B------:R-:W-:Y:S01]  /*08a0*/  FFMA R4, R4, R18.reuse, R14.reuse ;  /* 0x0000001204047223 */ /* 0x180fe2000000000e */
[-CC-:B------:R-:W-:Y:S01]  /*08b0*/  FFMA R6, R6, R18.reuse, R14.reuse ;  /* 0x0000001206067223 */ /* 0x180fe2000000000e */
[-CC-:B------:R-:W-:Y:S01]  /*08c0*/  FFMA R5, R5, R18.reuse, R14.reuse ;  /* 0x0000001205057223 */ /* 0x180fe2000000000e */
[----:B------:R-:W-:Y:S02]  /*08d0*/  FFMA R30, R10, R18, R14 ;  /* 0x000000120a1e7223 */ /* 0x000fe4000000000e */
[----:B------:R-:W0:Y:S01]  /*08e0*/  LDC.64 R14, c[0x0][0x238] ;  /* 0x00008e00ff0e7b82 */ /* 0x000e220000000a00 */
[-CC-:B------:R-:W-:Y:S01]  /*08f0*/  FFMA R20, R9, R17.reuse, R13.reuse ;  /* 0x0000001109147223 */ /* 0x180fe2000000000d */
[----:B------:R-:W-:Y:S01]  /*0900*/  FFMA R18, R8, R17, R13 ;  /* 0x0000001108127223 */ /* 0x000fe2000000000d */
[----:B------:R-:W-:-:S02]  /*0910*/  CS2R R8, SRZ ;  /* 0x0000000000087805 */ /* 0x000fc4000001ff00 */
[----:B------:R-:W-:Y:S01]  /*0920*/  CS2R R10, SRZ ;  /* 0x00000000000a7805 */ /* 0x000fe2000001ff00 */
[----:B0-----:R-:W-:-:S05]  /*0930*/  IMAD.WIDE R14, R23, 0x4, R14 ;  /* 0x00000004170e7825 */ /* 0x001fca00078e020e */
[----:B------:R0:W2:Y:S01]  /*0940*/  @P2 LDG.E.EL.128 R8, desc[UR6][R14.64] ;  /* 0x000000060e082981 */ /* 0x0000a2000c2e1d00 */
[-CC-:B------:R-:W-:Y:S01]  /*0950*/  FFMA R7, R29, R17.reuse, R13.reuse ;  /* 0x000000111d077223 */ /* 0x180fe2000000000d */
[----:B------:R-:W-:Y:S01]  /*0960*/  FFMA R21, R21, R17, R13 ;  /* 0x0000001115157223 */ /* 0x000fe2000000000d */
[-CC-:B------:R-:W-:Y:S01]  /*0970*/  FFMA R25, R25, R16.reuse, R12.reuse ;  /* 0x0000001019197223 */ /* 0x180fe2000000000c */
[-CC-:B------:R-:W-:Y:S01]  /*0980*/  FFMA R28, R28, R16.reuse, R12.reuse ;  /* 0x000000101c1c7223 */ /* 0x180fe2000000000c */
[-CC-:B------:R-:W-:Y:S01]  /*0990*/  FFMA R29, R27, R16.reuse, R12.reuse ;  /* 0x000000101b1d7223 */ /* 0x180fe2000000000c */
[----:B------:R-:W-:Y:S02]  /*09a0*/  FFMA R33, R33, R16, R12 ;  /* 0x0000001021217223 */ /* 0x000fe4000000000c */
[----:B------:R-:W1:Y:S01]  /*09b0*/  LDC.64 R16, c[0x0][0x238] ;  /* 0x00008e00ff107b82 */ /* 0x000e620000000a00 */
[----:B------:R-:W-:Y:S02]  /*09c0*/  CS2R R12, SRZ ;  /* 0x00000000000c7805 */ /* 0x000fe4000001ff00 */
[----:B0-----:R-:W-:Y:S01]  /*09d0*/  CS2R R14, SRZ ;  /* 0x00000000000e7805 */ /* 0x001fe2000001ff00 */
[----:B-1----:R-:W-:-:S04]  /*09e0*/  IMAD.WIDE R16, R22, 0x4, R16 ;  /* 0x0000000416107825 */ /* 0x002fc800078e0210 */
[----:B------:R-:W0:Y:S01]  /*09f0*/  LDC.64 R22, c[0x0][0x238] ;  /* 0x00008e00ff167b82 */ /* 0x000e220000000a00 */
[----:B------:R1:W3:Y:S02]  /*0a00*/  @P1 LDG.E.EL.128 R12, desc[UR6][R16.64] ;  /* 0x00000006100c1981 */ /* 0x0002e4000c2e1d00 */
[----:B-1----:R-:W-:Y:S01]  /*0a10*/  CS2R R16, SRZ ;  /* 0x0000000000107805 */ /* 0x002fe2000001ff00 */
[----:B0-----:R-:W-:-:S04]  /*0a20*/  IMAD.WIDE R26, R26, 0x4, R22 ;  /* 0x000000041a1a7825 */ /* 0x001fc800078e0216 */
[----:B------:R-:W-:Y:S01]  /*0a30*/  IMAD.WIDE R22, R32, 0x4, R22 ;  /* 0x0000000420167825 */ /* 0x000fe200078e0216 */
[----:B--2---:R-:W-:-:S03]  /*0a40*/  FSETP.GEU.AND P1, PT, R18, -R9, PT ;  /* 0x800000091200720b */ /* 0x004fc60003f2e000 */
[----:B------:R-:W-:Y:S01]  /*0a50*/  FADD R32, R18, R9 ;  /* 0x0000000912207221 */ /* 0x000fe20000000000 */
[----:B------:R-:W-:Y:S02]  /*0a60*/  CS2R R18, SRZ ;  /* 0x0000000000127805 */ /* 0x000fe4000001ff00 */
[C---:B------:R-:W-:Y:S01]  /*0a70*/  FSETP.GEU.AND P5, PT, R30.reuse, -R10, PT ;  /* 0x8000000a1e00720b */ /* 0x040fe20003fae000 */
[C---:B------:R-:W-:Y:S01]  /*0a80*/  FADD R31, R33.reuse, R8 ;  /* 0x00000008211f7221 */ /* 0x040fe20000000000 */
[----:B------:R-:W-:Y:S01]  /*0a90*/  FSETP.GEU.AND P2, PT, R33, -R8, PT ;  /* 0x800000082100720b */ /* 0x000fe20003f4e000 */
[----:B------:R-:W-:Y:S01]  /*0aa0*/  FADD R30, R30, R10 ;  /* 0x0000000a1e1e7221 */ /* 0x000fe20000000000 */
[----:B------:R-:W2:Y:S01]  /*0ab0*/  @P0 LDG.E.EL.128 R16, desc[UR6][R26.64] ;  /* 0x000000061a100981 */ /* 0x000ea2000c2e1d00 */
[C---:B------:R-:W-:Y:S01]  /*0ac0*/  FSETP.GEU.AND P0, PT, R24.reuse, -R11, PT ;  /* 0x8000000b1800720b */ /* 0x040fe20003f0e000 */
[----:B------:R-:W-:Y:S01]  /*0ad0*/  FADD R24, R24, R11 ;  /* 0x0000000b18187221 */ /* 0x000fe20000000000 */
[----:B------:R-:W-:-:S02]  /*0ae0*/  CS2R R8, SRZ ;  /* 0x0000000000087805 */ /* 0x000fc4000001ff00 */
[----:B------:R-:W-:-:S06]  /*0af0*/  CS2R R10, SRZ ;  /* 0x00000000000a7805 */ /* 0x000fcc000001ff00 */
[----:B------:R0:W4:Y:S01]  /*0b00*/  @P4 LDG.E.EL.128 R8, desc[UR6][R22.64] ;  /* 0x0000000616084981 */ /* 0x000122000c2e1d00 */
[----:B------:R-:W1:Y:S01]  /*0b10*/  S2R R33, SR_TID.X ;  /* 0x0000000000217919 */ /* 0x000e620000002100 */
[----:B------:R-:W5:Y:S01]  /*0b20*/  S2UR UR5, SR_CgaCtaId ;  /* 0x00000000000579c3 */ /* 0x000f620000008800 */
[----:B------:R-:W-:Y:S01]  /*0b30*/  UMOV UR4, 0x400 ;  /* 0x0000040000047882 */ /* 0x000fe20000000000 */
[C---:B---3--:R-:W-:Y:S01]  /*0b40*/  FSETP.GEU.AND P3, PT, R20.reuse, -R13, PT ;  /* 0x8000000d1400720b */ /* 0x048fe20003f6e000 */
[----:B0-----:R-:W-:Y:S01]  /*0b50*/  FADD R22, R20, R13 ;  /* 0x0000000d14167221 */ /* 0x001fe20000000000 */
[----:B------:R-:W-:Y:S01]  /*0b60*/  FSETP.GEU.AND P4, PT, R29, -R12, PT ;  /* 0x8000000c1d00720b */ /* 0x000fe20003f8e000 */
[----:B-----5:R-:W-:Y:S01]  /*0b70*/  UPRMT UR4, UR5, 0x654, UR4 ;  /* 0x0000065405047896 */ /* 0x020fe20008000004 */
[----:B-1----:R-:W-:Y:S01]  /*0b80*/  IMAD.SHL.U32 R26, R33, 0x100, RZ ;  /* 0x00000100211a7824 */ /* 0x002fe200078e00ff */
[----:B------:R-:W-:-:S04]  /*0b90*/  SHF.R.U32.HI R27, RZ, 0x4, R33 ;  /* 0x00000004ff1b7819 */ /* 0x000fc80000011621 */
[----:B------:R-:W-:Y:S02]  /*0ba0*/  SGXT.U32 R27, R27, 0x4 ;  /* 0x000000041b1b781a */ /* 0x000fe40000000000 */
[----:B------:R-:W-:Y:S01]  /*0bb0*/  LOP3.LUT R26, R26, 0xf00, RZ, 0xc0, !PT ;  /* 0x00000f001a1a7812 */ /* 0x000fe200078ec0ff */
[----:B------:R-:W-:-:S03]  /*0bc0*/  FADD R12, R29, R12 ;  /* 0x0000000c1d0c7221 */ /* 0x000fc60000000000 */
[C---:B------:R-:W-:Y:S02]  /*0bd0*/  LOP3.LUT R27, R26.reuse, R27, RZ, 0xfc, !PT ;  /* 0x0000001b1a1b7212 */ /* 0x040fe400078efcff */
[----:B------:R-:W-:Y:S02]  /*0be0*/  LEA.HI R20, R26, UR4, RZ, 0x1e ;  /* 0x000000041a147c11 */ /* 0x000fe4000f8ff0ff */
[----:B------:R-:W-:Y:S02]  /*0bf0*/  FSEL R29, R32, RZ, P1 ;  /* 0x000000ff201d7208 */ /* 0x000fe40000800000 */
[C---:B------:R-:W-:Y:S01]  /*0c00*/  LOP3.LUT R23, R26.reuse, 0x80, RZ, 0xfc, !PT ;  /* 0x000000801a177812 */ /* 0x040fe200078efcff */
[----:B------:R-:W-:Y:S01]  /*0c10*/  IMAD R13, R27, 0x4, R20 ;  /* 0x000000041b0d7824 */ /* 0x000fe200078e0214 */
[C---:B------:R-:W-:Y:S02]  /*0c20*/  LOP3.LUT R32, R26.reuse, 0xc0, RZ, 0xfc, !PT ;  /* 0x000000c01a207812 */ /* 0x040fe400078efcff */
[----:B------:R-:W-:-:S02]  /*0c30*/  LOP3.LUT R20, R26, 0x40, RZ, 0xfc, !PT ;  /* 0x000000401a147812 */ /* 0x000fc400078efcff */
[----:B------:R-:W-:Y:S02]  /*0c40*/  LEA.HI R26, R23, UR4, RZ, 0x1e ;  /* 0x00000004171a7c11 */ /* 0x000fe4000f8ff0ff */
[----:B------:R-:W-:Y:S02]  /*0c50*/  LEA.HI R32, R32, UR4, RZ, 0x1e ;  /* 0x0000000420207c11 */ /* 0x000fe4000f8ff0ff */
[----:B------:R-:W-:Y:S01]  /*0c60*/  LEA.HI R20, R20, UR4, RZ, 0x1e ;  /* 0x0000000414147c11 */ /* 0x000fe2000f8ff0ff */
[C---:B------:R-:W-:Y:S02]  /*0c70*/  IMAD R23, R27.reuse, 0x4, R26 ;  /* 0x000000041b177824 */ /* 0x040fe400078e021a */
[C---:B------:R-:W-:Y:S01]  /*0c80*/  IMAD R26, R27.reuse, 0x4, R32 ;  /* 0x000000041b1a7824 */ /* 0x040fe200078e0220 */
[----:B------:R-:W-:Y:S02]  /*0c90*/  LEA R20, R27, R20, 0x2 ;  /* 0x000000141b147211 */ /* 0x000fe400078e10ff */
[----:B------:R-:W-:-:S02]  /*0ca0*/  FSEL R27, R24, RZ, P0 ;  /* 0x000000ff181b7208 */ /* 0x000fc40000000000 */
[C---:B------:R-:W-:Y:S01]  /*0cb0*/  FSETP.GEU.AND P0, PT, R5.reuse, -R14, PT ;  /* 0x8000000e0500720b */ /* 0x040fe20003f0e000 */
[----:B------:R-:W-:Y:S01]  /*0cc0*/  FADD R5, R5, R14 ;  /* 0x0000000e05057221 */ /* 0x000fe20000000000 */
[----:B------:R-:W-:-:S04]  /*0cd0*/  FSEL R31, R31, RZ, P2 ;  /* 0x000000ff1f1f7208 */ /* 0x000fc80001000000 */
[----:B------:R-:W-:Y:S01]  /*0ce0*/  FSEL R14, R5, RZ, P0 ;  /* 0x000000ff050e7208 */ /* 0x000fe20000000000 */
[----:B------:R-:W-:Y:S01]  /*0cf0*/  STS [R13], R31 ;  /* 0x0000001f0d007388 */ /* 0x000fe20000000800 */
[----:B------:R-:W-:Y:S02]  /*0d00*/  FSEL R12, R12, RZ, P4 ;  /* 0x000000ff0c0c7208 */ /* 0x000fe40002000000 */
[----:B------:R-:W-:Y:S01]  /*0d10*/  FSETP.GEU.AND P4, PT, R2, -R15, PT ;  /* 0x8000000f0200720b */ /* 0x000fe20003f8e000 */
[----:B------:R0:W-:Y:S01]  /*0d20*/  STS [R20+0x100], R29 ;  /* 0x0001001d14007388 */ /* 0x0001e20000000800 */
[----:B------:R-:W-:Y:S01]  /*0d30*/  FSEL R30, R30, RZ, P5 ;  /* 0x000000ff1e1e7208 */ /* 0x000fe20002800000 */
[----:B------:R-:W-:Y:S01]  /*0d40*/  FADD R2, R2, R15 ;  /* 0x0000000f02027221 */ /* 0x000fe20000000000 */
[----:B0-----:R-:W-:-:S03]  /*0d50*/  FSEL R29, R22, RZ, P3 ;  /* 0x000000ff161d7208 */ /* 0x001fc60001800000 */
[----:B------:R-:W-:Y:S01]  /*0d60*/  STS [R23+0x200], R30 ;  /* 0x0002001e17007388 */ /* 0x000fe20000000800 */
[----:B------:R-:W-:-:S03]  /*0d70*/  FSEL R5, R2, RZ, P4 ;  /* 0x000000ff02057208 */ /* 0x000fc60002000000 */
[----:B------:R-:W-:Y:S04]  /*0d80*/  STS [R26+0x300], R27 ;  /* 0x0003001b1a007388 */ /* 0x000fe80000000800 */
[----:B------:R-:W-:Y:S04]  /*0d90*/  STS [R13+0x40], R12 ;  /* 0x0000400c0d007388 */ /* 0x000fe80000000800 */
[----:B------:R-:W-:Y:S01]  /*0da0*/  STS [R20+0x140], R29 ;  /* 0x0001401d14007388 */ /* 0x000fe20000000800 */
[----:B------:R-:W-:-:S03]  /*0db0*/  IMAD.SHL.U32 R2, R33, 0x4, RZ ;  /* 0x0000000421027824 */ /* 0x000fc600078e00ff */
[----:B------:R-:W-:Y:S04]  /*0dc0*/  STS [R23+0x240], R14 ;  /* 0x0002400e17007388 */ /* 0x000fe80000000800 */
[----:B------:R0:W-:Y:S01]  /*0dd0*/  STS [R26+0x340], R5 ;  /* 0x000340051a007388 */ /* 0x0001e20000000800 */
[----:B------:R-:W-:Y:S02]  /*0de0*/  LOP3.LUT R2, R2, 0x3fc, RZ, 0xc0, !PT ;  /* 0x000003fc02027812 */ /* 0x000fe400078ec0ff */
[----:B------:R-:W-:Y:S02]  /*0df0*/  LOP3.LUT R33, R33, 0xf0, RZ, 0xc0, !PT ;  /* 0x000000f021217812 */ /* 0x000fe400078ec0ff */
[----:B0-----:R-:W-:-:S04]  /*0e00*/  LOP3.LUT R5, R2, 0x400, RZ, 0xfc, !PT ;  /* 0x0000040002057812 */ /* 0x001fc800078efcff */
[----:B------:R-:W-:-:S04]  /*0e10*/  SHF.R.U32.HI R5, RZ, 0x2, R5 ;  /* 0x00000002ff057819 */ /* 0x000fc80000011605 */
[----:B------:R-:W-:Y:S01]  /*0e20*/  LOP3.LUT R5, R5, 0x1f0, RZ, 0xc0, !PT ;  /* 0x000001f005057812 */ /* 0x000fe200078ec0ff */
[----:B------:R-:W-:-:S03]  /*0e30*/  VIADD R33, R33, UR4 ;  /* 0x0000000421217c36 */ /* 0x000fc60008000000 */
[----:B------:R-:W-:Y:S02]  /*0e40*/  IADD3 R5, R5, UR4, RZ ;  /* 0x0000000405057c10 */ /* 0x000fe4000fffe0ff */
[C---:B--2---:R-:W-:Y:S01]  /*0e50*/  FSETP.GEU.AND P0, PT, R3.reuse, -R19, PT ;  /* 0x800000130300720b */ /* 0x044fe20003f0e000 */
[----:B------:R-:W-:Y:S01]  /*0e60*/  FADD R3, R3, R19 ;  /* 0x0000001303037221 */ /* 0x000fe20000000000 */
[C---:B------:R-:W-:Y:S01]  /*0e70*/  FSETP.GEU.AND P2, PT, R21.reuse, -R17, PT ;  /* 0x800000111500720b */ /* 0x040fe20003f4e000 */
[----:B------:R-:W-:Y:S01]  /*0e80*/  FADD R17, R21, R17 ;  /* 0x0000001115117221 */ /* 0x000fe20000000000 */
[C---:B------:R-:W-:Y:S01]  /*0e90*/  FSETP.GEU.AND P1, PT, R6.reuse, -R18, PT ;  /* 0x800000120600720b */ /* 0x040fe20003f2e000 */
[----:B------:R-:W-:Y:S01]  /*0ea0*/  FADD R6, R6, R18 ;  /* 0x0000001206067221 */ /* 0x000fe20000000000 */
[----:B------:R-:W-:Y:S02]  /*0eb0*/  FSEL R3, R3, RZ, P0 ;  /* 0x000000ff03037208 */ /* 0x000fe40000000000 */
[C---:B------:R-:W-:Y:S01]  /*0ec0*/  FSETP.GEU.AND P3, PT, R28.reuse, -R16, PT ;  /* 0x800000101c00720b */ /* 0x040fe20003f6e000 */
[----:B------:R-:W-:Y:S01]  /*0ed0*/  FADD R16, R28, R16 ;  /* 0x000000101c107221 */ /* 0x000fe20000000000 */
[C---:B----4-:R-:W-:Y:S01]  /*0ee0*/  FSETP.GEU.AND P0, PT, R25.reuse, -R8, PT ;  /* 0x800000081900720b */ /* 0x050fe20003f0e000 */
[----:B------:R-:W-:Y:S01]  /*0ef0*/  FADD R8, R25, R8 ;  /* 0x0000000819087221 */ /* 0x000fe20000000000 */
[----:B------:R-:W-:-:S02]  /*0f00*/  FSEL R17, R17, RZ, P2 ;  /* 0x000000ff11117208 */ /* 0x000fc40001000000 */
[----:B------:R-:W-:Y:S02]  /*0f10*/  FSEL R6, R6, RZ, P1 ;  /* 0x000000ff06067208 */ /* 0x000fe40000800000 */
[C---:B------:R-:W-:Y:S01]  /*0f20*/  FSETP.GEU.AND P2, PT, R7.reuse, -R9, PT ;  /* 0x800000090700720b */ /* 0x040fe20003f4e000 */
[----:B------:R-:W-:Y:S01]  /*0f30*/  FADD R7, R7, R9 ;  /* 0x0000000907077221 */ /* 0x000fe20000000000 */
[----:B------:R-:W-:Y:S02]  /*0f40*/  FSEL R16, R16, RZ, P3 ;  /* 0x000000ff10107208 */ /* 0x000fe40001800000 */
[C---:B------:R-:W-:Y:S01]  /*0f50*/  FSETP.GEU.AND P1, PT, R4.reuse, -R10, PT ;  /* 0x8000000a0400720b */ /* 0x040fe20003f2e000 */
[----:B------:R-:W-:Y:S01]  /*0f60*/  FADD R4, R4, R10 ;  /* 0x0000000a04047221 */ /* 0x000fe20000000000 */
[----:B------:R-:W-:Y:S02]  /*0f70*/  FSEL R8, R8, RZ, P0 ;  /* 0x000000ff08087208 */ /* 0x000fe40000000000 */
[C---:B------:R-:W-:Y:S01]  /*0f80*/  FSETP.GEU.AND P0, PT, R0.reuse, -R11, PT ;  /* 0x8000000b0000720b */ /* 0x040fe20003f0e000 */
[----:B------:R-:W-:Y:S01]  /*0f90*/  FADD R0, R0, R11 ;  /* 0x0000000b00007221 */ /* 0x000fe20000000000 */
[----:B------:R0:W-:Y:S01]  /*0fa0*/  STS [R13+0x80], R16 ;  /* 0x000080100d007388 */ /* 0x0001e20000000800 */
[----:B------:R-:W-:-:S03]  /*0fb0*/  FSEL R7, R7, RZ, P2 ;  /* 0x000000ff07077208 */ /* 0x000fc60001000000 */
[----:B------:R-:W-:Y:S01]  /*0fc0*/  STS [R20+0x180], R17 ;  /* 0x0001801114007388 */ /* 0x000fe20000000800 */
[----:B------:R-:W-:-:S03]  /*0fd0*/  FSEL R19, R0, RZ, P0 ;  /* 0x000000ff00137208 */ /* 0x000fc60000000000 */
[----:B------:R1:W-:Y:S01]  /*0fe0*/  STS [R23+0x280], R6 ;  /* 0x0002800617007388 */ /* 0x0003e20000000800 */
[----:B0-----:R-:W-:-:S03]  /*0ff0*/  FSEL R16, R4, RZ, P1 ;  /* 0x000000ff04107208 */ /* 0x001fc60000800000 */
[----:B------:R-:W-:Y:S04]  /*1000*/  STS [R26+0x380], R3 ;  /* 0x000380031a007388 */ /* 0x000fe80000000800 */
[----:B------:R-:W-:Y:S04]  /*1010*/  STS [R13+0xc0], R8 ;  /* 0x0000c0080d007388 */ /* 0x000fe80000000800 */
[----:B------:R-:W-:Y:S04]  /*1020*/  STS [R20+0x1c0], R7 ;  /* 0x0001c00714007388 */ /* 0x000fe80000000800 */
[----:B------:R0:W-:Y:S04]  /*1030*/  STS [R23+0x2c0], R16 ;  /* 0x0002c01017007388 */ /* 0x0001e80000000800 */
[----:B------:R2:W-:Y:S01]  /*1040*/  STS [R26+0x3c0], R19 ;  /* 0x0003c0131a007388 */ /* 0x0005e20000000800 */
[----:B-1----:R-:W-:-:S04]  /*1050*/  LOP3.LUT R6, R2, 0x800, RZ, 0xfc, !PT ;  /* 0x0000080002067812 */ /* 0x002fc800078efcff */
[----:B------:R-:W-:Y:S01]  /*1060*/  SHF.R.U32.HI R6, RZ, 0x2, R6 ;  /* 0x00000002ff067819 */ /* 0x000fe20000011606 */
[----:B------:R-:W-:Y:S01]  /*1070*/  IMAD R4, R2, 0x4, R33 ;  /* 0x0000000402047824 */ /* 0x000fe200078e0221 */
[----:B0-----:R-:W0:Y:S02]  /*1080*/  LDC.64 R16, c[0x0][0x240] ;  /* 0x00009000ff107b82 */ /* 0x001e240000000a00 */
[----:B------:R-:W-:Y:S01]  /*1090*/  LOP3.LUT R6, R6, 0x2f0, RZ, 0xc0, !PT ;  /* 0x000002f006067812 */ /* 0x000fe200078ec0ff */
[----:B------:R-:W-:-:S05]  /*10a0*/  IMAD R8, R2, 0x4, R5 ;  /* 0x0000000402087824 */ /* 0x000fca00078e0205 */
[----:B------:R-:W-:Y:S01]  /*10b0*/  BAR.SYNC.DEFER_BLOCKING 0x0 ;  /* 0x0000000000007b1d */ /* 0x000fe20000010000 */
[----:B------:R-:W-:-:S04]  /*10c0*/  VIADD R3, R6, UR4 ;  /* 0x0000000406037c36 */ /* 0x000fc80008000000 */
[----:B------:R-:W-:Y:S01]  /*10d0*/  IMAD R12, R2, 0x4, R3 ;  /* 0x00000004020c7824 */ /* 0x000fe200078e0203 */
[----:B------:R-:W-:-:S04]  /*10e0*/  LOP3.LUT R3, R35, 0x3c, R37, 0xf8, !PT ;  /* 0x0000003c23037812 */ /* 0x000fc800078ef825 */
[--C-:B------:R-:W-:Y:S01]  /*10f0*/  SHF.R.S32.HI R0, RZ, 0x1f, R3.reuse ;  /* 0x0000001fff007819 */ /* 0x100fe20000011403 */
[----:B------:R-:W1:Y:S04]  /*1100*/  LDS.128 R4, [R4] ;  /* 0x0000000004047984 */ /* 0x000e680000000c00 */
[----:B------:R-:W3:Y:S04]  /*1110*/  LDS.128 R8, [R8+0x1000] ;  /* 0x0010000008087984 */ /* 0x000ee80000000c00 */
[----:B------:R-:W4:Y:S01]  /*1120*/  LDS.128 R12, [R12+0x2000] ;  /* 0x002000000c0c7984 */ /* 0x000f220000000c00 */
[----:B------:R-:W-:-:S02]  /*1130*/  SHF.R.S32.HI R18, RZ, 0x1f, R3 ;  /* 0x0000001fff127819 */ /* 0x000fc40000011403 */
[-C--:B------:R-:W-:Y:S02]  /*1140*/  LEA.HI R0, R0, R3.reuse, RZ, 0x6 ;  /* 0x0000000300007211 */ /* 0x080fe400078f30ff */
[----:B------:R-:W-:Y:S02]  /*1150*/  LEA.HI R20, R18, R3, RZ, 0x6 ;  /* 0x0000000312147211 */ /* 0x000fe400078f30ff */
[----:B--2---:R-:W-:Y:S02]  /*1160*/  SHF.L.U32 R19, R0, 0x9, RZ ;  /* 0x0000000900137819 */ /* 0x004fe400000006ff */
[----:B------:R-:W-:Y:S02]  /*1170*/  LOP3.LUT R21, R20, 0xffffffc0, RZ, 0xc0, !PT ;  /* 0xffffffc014157812 */ /* 0x000fe400078ec0ff */
[----:B------:R-:W-:Y:S02]  /*1180*/  LOP3.LUT R22, R19, 0xffff8000, RZ, 0xc0, !PT ;  /* 0xffff800013167812 */ /* 0x000fe400078ec0ff */
[----:B------:R-:W-:-:S02]  /*1190*/  LOP3.LUT R0, R36, 0x30, R34, 0xfe, !PT ;  /* 0x0000003024007812 */ /* 0x000fc400078efe22 */
[----:B------:R-:W-:Y:S02]  /*11a0*/  LOP3.LUT R18, R36, 0x20, R34, 0xfe, !PT ;  /* 0x0000002024127812 */ /* 0x000fe400078efe22 */
[----:B------:R-:W-:Y:S02]  /*11b0*/  LOP3.LUT R19, R2, 0xc00, RZ, 0xfc, !PT ;  /* 0x00000c0002137812 */ /* 0x000fe400078efcff */
[----:B------:R-:W-:Y:S02]  /*11c0*/  LOP3.LUT R20, R36, 0x10, R34, 0xfe, !PT ;  /* 0x0000001024147812 */ /* 0x000fe400078efe22 */
[----:B------:R-:W-:Y:S02]  /*11d0*/  ISETP.GE.AND P0, PT, R3, 0x100, PT ;  /* 0x000001000300780c */ /* 0x000fe40003f06270 */
[----:B------:R-:W-:Y:S02]  /*11e0*/  LOP3.LUT R34, R36, R34, RZ, 0xfc, !PT ;  /* 0x0000002224227212 */ /* 0x000fe400078efcff */
[----:B------:R-:W-:-:S02]  /*11f0*/  IADD3 R3, R22, R3, -R21 ;  /* 0x0000000316037210 */ /* 0x000fc40007ffe815 */
[----:B------:R-:W-:Y:S02]  /*1200*/  SHF.R.U32.HI R19, RZ, 0x2, R19 ;  /* 0x00000002ff137819 */ /* 0x000fe40000011613 */
[----:B------:R-:W-:Y:S02]  /*1210*/  ISETP.LT.AND P3, PT, R34, 0x200, !P0 ;  /* 0x000002002200780c */ /* 0x000fe40004761270 */
[----:B------:R-:W-:Y:S02]  /*1220*/  ISETP.LT.AND P2, PT, R20, 0x200, !P0 ;  /* 0x000002001400780c */ /* 0x000fe40004741270 */
[----:B------:R-:W-:Y:S02]  /*1230*/  ISETP.LT.AND P1, PT, R18, 0x200, !P0 ;  /* 0x000002001200780c */ /* 0x000fe40004721270 */
[----:B------:R-:W-:Y:S01]  /*1240*/  LOP3.LUT R22, R19, 0x3f0, RZ, 0xc0, !PT ;  /* 0x000003f013167812 */ /* 0x000fe200078ec0ff */
[--C-:B------:R-:W-:Y:S01]  /*1250*/  IMAD R19, R34, 0x40, R3.reuse ;  /* 0x0000004022137824 */ /* 0x100fe200078e0203 */
[----:B------:R-:W-:Y:S01]  /*1260*/  ISETP.LT.AND P0, PT, R0, 0x200, !P0 ;  /* 0x000002000000780c */ /* 0x000fe20004701270 */
[----:B------:R-:W-:-:S02]  /*1270*/  IMAD R21, R20, 0x40, R3 ;  /* 0x0000004014157824 */ /* 0x000fc400078e0203 */
[----:B------:R-:W-:Y:S01]  /*1280*/  IMAD R23, R18, 0x40, R3 ;  /* 0x0000004012177824 */ /* 0x000fe200078e0203 */
[----:B------:R-:W-:Y:S01]  /*1290*/  IADD3 R25, R22, UR4, RZ ;  /* 0x0000000416197c10 */ /* 0x000fe2000fffe0ff */
[----:B0-----:R-:W-:-:S04]  /*12a0*/  IMAD.WIDE R18, R19, 0x4, R16 ;  /* 0x0000000413127825 */ /* 0x001fc800078e0210 */
[--C-:B------:R-:W-:Y:S01]  /*12b0*/  IMAD.WIDE R20, R21, 0x4, R16.reuse ;  /* 0x0000000415147825 */ /* 0x100fe200078e0210 */
[----:B-1----:R0:W-:Y:S03]  /*12c0*/  @P3 STG.E.128 desc[UR6][R18.64], R4 ;  /* 0x0000000412003986 */ /* 0x0021e6000c101d06 */
[----:B------:R-:W-:Y:S01]  /*12d0*/  IMAD.WIDE R22, R23, 0x4, R16 ;  /* 0x0000000417167825 */ /* 0x000fe200078e0210 */
[----:B---3--:R0:W-:Y:S04]  /*12e0*/  @P2 STG.E.128 desc[UR6][R20.64], R8 ;  /* 0x0000000814002986 */ /* 0x0081e8000c101d06 */
[----:B----4-:R0:W-:Y:S01]  /*12f0*/  @P1 STG.E.128 desc[UR6][R22.64], R12 ;  /* 0x0000000c16001986 */ /* 0x0101e2000c101d06 */
[----:B------:R-:W-:Y:S01]  /*1300*/  IMAD R25, R2, 0x4, R25 ;  /* 0x0000000402197824 */ /* 0x000fe200078e0219 */
[----:B0-----:R-:W-:Y:S06]  /*1310*/  @!P0 EXIT ;  /* 0x000000000000894d */ /* 0x001fec0003800000 */
[----:B------:R-:W0:Y:S01]  /*1320*/  LDS.128 R24, [R25+0x3000] ;  /* 0x0030000019187984 */ /* 0x000e220000000c00 */
[----:B------:R-:W-:-:S04]  /*1330*/  IMAD R3, R0, 0x40, R3 ;  /* 0x0000004000037824 */ /* 0x000fc800078e0203 */
[----:B------:R-:W-:-:S05]  /*1340*/  IMAD.WIDE R16, R3, 0x4, R16 ;  /* 0x0000000403107825 */ /* 0x000fca00078e0210 */
[----:B0-----:R-:W-:Y:S01]  /*1350*/  STG.E.128 desc[UR6][R16.64], R24 ;  /* 0x0000001810007986 */ /* 0x001fe2000c101d06 */
[----:B------:R-:W-:Y:S05]  /*1360*/  EXIT ;  /* 0x000000000000794d */ /* 0x000fea0003800000 */
.L_x_0:
[----:B------:R-:W-:-:S00]  /*1370*/  BRA `(.L_x_0) ;  /* 0xfffffffc00fc7947 */ /* 0x000fc0000383ffff */
[----:B------:R-:W-:-:S00]  /*1380*/  NOP ;  /* 0x0000000000007918 */ /* 0x000fc00000000000 */
[----:B------:R-:W-:-:S00]  /*1390*/  NOP ;  /* 0x0000000000007918 */ /* 0x000fc00000000000 */
[----:B------:R-:W-:-:S00]  /*13a0*/  NOP ;  /* 0x0000000000007918 */ /* 0x000fc00000000000 */
[----:B------:R-:W-:-:S00]  /*13b0*/  NOP ;  /* 0x0000000000007918 */ /* 0x000fc00000000000 */
[----:B------:R-:W-:-:S00]  /*13c0*/  NOP ;  /* 0x0000000000007918 */ /* 0x000fc00000000000 */
[----:B------:R-:W-:-:S00]  /*13d0*/  NOP ;  /* 0x0000000000007918 */ /* 0x000fc00000000000 */
[----:B------:R-:W-:-:S00]  /*13e0*/  NOP ;  /* 0x0000000000007918 */ /* 0x000fc00000000000 */
[----:B------:R-:W-:-:S00]  /*13f0*/  NOP ;  /* 0x0000000000007918 */ /* 0x000fc00000000000 */
.L_x_1:


//--------------------- .nv.global.init           --------------------------
	.section	.nv.global.init,"aw",@progbits
.nv.global.init:
	.type		_$_str,@object
	.size		_$_str,(_$_str_$_2 - _$_str)
_$_str:
        /*0000*/ 	.byte	0x5f, 0x5f, 0x43, 0x55, 0x44, 0x41, 0x5f, 0x46, 0x54, 0x5a, 0x00
	.type		_$_str_$_2,@object
	.size		_$_str_$_2,(.L_1 - _$_str_$_2)
_$_str_$_2:
        /*000b*/ 	.byte	0x5f, 0x5f, 0x43, 0x55, 0x44, 0x41, 0x5f, 0x50, 0x52, 0x45, 0x43, 0x5f, 0x53, 0x51, 0x52, 0x54
        /*001b*/ 	.byte	0x00
.L_1:


//--------------------- .nv.shared.triton_poi_fused__native_batch_norm_legit_no_training_add_relu_17 --------------------------
	.section	.nv.shared.triton_poi_fused__native_batch_norm_legit_no_training_add_relu_17,"aw",@nobits
	.sectionflags	@""
	.align	16
	.zero		1024


//--------------------- .nv.constant0.triton_poi_fused__native_batch_norm_legit_no_training_add_relu_17 --------------------------
	.section	.nv.constant0.triton_poi_fused__native_batch_norm_legit_no_training_add_relu_17,"a",@progbits
	.sectionflags	@""
	.align	4
.nv.constant0.triton_poi_fused__native_batch_norm_legit_no_training_add_relu_17:
	.zero		592
